//
// Generated by NVIDIA NVVM Compiler
//
// Compiler Build ID: CL-36424714
// Cuda compilation tools, release 13.0, V13.0.88
// Based on NVVM 20.0.0
//

.version 9.0
.target sm_100
.address_size 64

	// .globl	_Z5SobelPKtPhjj
.extern .shared .align 16 .b8 s[];

.visible .entry _Z5SobelPKtPhjj(
	.param .u64 .ptr .align 1 _Z5SobelPKtPhjj_param_0,
	.param .u64 .ptr .align 1 _Z5SobelPKtPhjj_param_1,
	.param .u32 _Z5SobelPKtPhjj_param_2,
	.param .u32 _Z5SobelPKtPhjj_param_3
)
{
	.reg .pred 	%p<5>;
	.reg .b16 	%rs<3>;
	.reg .b32 	%r<27>;
	.reg .b32 	%f<105>;
	.reg .b64 	%rd<9>;

	ld.param.u64 	%rd1, [_Z5SobelPKtPhjj_param_0];
	ld.param.u64 	%rd2, [_Z5SobelPKtPhjj_param_1];
	ld.param.u32 	%r5, [_Z5SobelPKtPhjj_param_2];
	ld.param.u32 	%r6, [_Z5SobelPKtPhjj_param_3];
	mov.u32 	%r8, %ctaid.x;
	shl.b32 	%r9, %r8, 3;
	mov.u32 	%r10, %tid.x;
	add.s32 	%r1, %r10, -2;
	add.s32 	%r11, %r1, %r9;
	mov.u32 	%r12, %ctaid.y;
	shl.b32 	%r13, %r12, 3;
	mov.u32 	%r14, %tid.y;
	add.s32 	%r2, %r14, -2;
	add.s32 	%r15, %r2, %r13;
	mad.lo.s32 	%r3, %r5, %r15, %r11;
	mad.lo.s32 	%r17, %r14, 12, %r10;
	setp.ge.u32 	%p1, %r11, %r5;
	setp.ge.u32 	%p2, %r15, %r6;
	shl.b32 	%r18, %r17, 2;
	mov.u32 	%r19, s;
	add.s32 	%r4, %r19, %r18;
	or.pred  	%p3, %p1, %p2;
	@%p3 bra 	$L__BB0_2;
	cvta.to.global.u64 	%rd3, %rd1;
	mul.wide.u32 	%rd4, %r3, 2;
	add.s64 	%rd5, %rd3, %rd4;
	ld.global.u16 	%rs1, [%rd5];
	cvt.rn.f32.u16 	%f1, %rs1;
	div.rn.f32 	%f2, %f1, 0f477FFF00;
	st.shared.f32 	[%r4], %f2;
	bra.uni 	$L__BB0_3;
$L__BB0_2:
	mov.b32 	%r20, 0;
	st.shared.u32 	[%r4], %r20;
$L__BB0_3:
	bar.sync 	0;
	max.u32 	%r22, %r1, %r2;
	setp.gt.u32 	%p4, %r22, 7;
	@%p4 bra 	$L__BB0_5;
	ld.shared.f32 	%f3, [%r4+-104];
	neg.f32 	%f4, %f3;
	ld.shared.f32 	%f5, [%r4+-100];
	add.f32 	%f6, %f5, %f5;
	sub.f32 	%f7, %f4, %f6;
	ld.shared.f32 	%f8, [%r4+-96];
	fma.rn.f32 	%f9, %f8, 0f00000000, %f7;
	ld.shared.f32 	%f10, [%r4+-92];
	fma.rn.f32 	%f11, %f10, 0f40000000, %f9;
	ld.shared.f32 	%f12, [%r4+-88];
	add.f32 	%f13, %f12, %f11;
	ld.shared.f32 	%f14, [%r4+-56];
	sub.f32 	%f15, %f13, %f14;
	ld.shared.f32 	%f16, [%r4+-52];
	add.f32 	%f17, %f16, %f16;
	sub.f32 	%f18, %f15, %f17;
	ld.shared.f32 	%f19, [%r4+-48];
	fma.rn.f32 	%f20, %f19, 0f00000000, %f18;
	ld.shared.f32 	%f21, [%r4+-44];
	fma.rn.f32 	%f22, %f21, 0f40000000, %f20;
	ld.shared.f32 	%f23, [%r4+-40];
	add.f32 	%f24, %f23, %f22;
	ld.shared.f32 	%f25, [%r4+-8];
	add.f32 	%f26, %f25, %f25;
	sub.f32 	%f27, %f24, %f26;
	ld.shared.f32 	%f28, [%r4+-4];
	mul.f32 	%f29, %f28, 0f40800000;
	sub.f32 	%f30, %f27, %f29;
	ld.shared.f32 	%f31, [%r4];
	fma.rn.f32 	%f32, %f31, 0f00000000, %f30;
	ld.shared.f32 	%f33, [%r4+4];
	fma.rn.f32 	%f34, %f33, 0f40800000, %f32;
	ld.shared.f32 	%f35, [%r4+8];
	fma.rn.f32 	%f36, %f35, 0f40000000, %f34;
	ld.shared.f32 	%f37, [%r4+40];
	sub.f32 	%f38, %f36, %f37;
	ld.shared.f32 	%f39, [%r4+44];
	add.f32 	%f40, %f39, %f39;
	sub.f32 	%f41, %f38, %f40;
	ld.shared.f32 	%f42, [%r4+48];
	fma.rn.f32 	%f43, %f42, 0f00000000, %f41;
	ld.shared.f32 	%f44, [%r4+52];
	add.f32 	%f45, %f44, %f44;
	add.f32 	%f46, %f43, %f45;
	ld.shared.f32 	%f47, [%r4+56];
	add.f32 	%f48, %f47, %f46;
	ld.shared.f32 	%f49, [%r4+88];
	sub.f32 	%f50, %f48, %f49;
	ld.shared.f32 	%f51, [%r4+92];
	add.f32 	%f52, %f51, %f51;
	sub.f32 	%f53, %f50, %f52;
	ld.shared.f32 	%f54, [%r4+96];
	fma.rn.f32 	%f55, %f54, 0f00000000, %f53;
	ld.shared.f32 	%f56, [%r4+100];
	fma.rn.f32 	%f57, %f56, 0f40000000, %f55;
	ld.shared.f32 	%f58, [%r4+104];
	add.f32 	%f59, %f58, %f57;
	mul.f32 	%f60, %f59, 0f42800000;
	div.rn.f32 	%f61, %f60, 0f41900000;
	add.f32 	%f62, %f3, %f5;
	fma.rn.f32 	%f63, %f8, 0f40000000, %f62;
	add.f32 	%f64, %f10, %f63;
	add.f32 	%f65, %f12, %f64;
	fma.rn.f32 	%f66, %f14, 0f40000000, %f65;
	add.f32 	%f67, %f66, %f17;
	fma.rn.f32 	%f68, %f19, 0f40800000, %f67;
	fma.rn.f32 	%f69, %f21, 0f40000000, %f68;
	fma.rn.f32 	%f70, %f23, 0f40000000, %f69;
	fma.rn.f32 	%f71, %f25, 0f00000000, %f70;
	fma.rn.f32 	%f72, %f28, 0f00000000, %f71;
	fma.rn.f32 	%f73, %f31, 0f00000000, %f72;
	fma.rn.f32 	%f74, %f33, 0f00000000, %f73;
	fma.rn.f32 	%f75, %f35, 0f00000000, %f74;
	add.f32 	%f76, %f37, %f37;
	sub.f32 	%f77, %f75, %f76;
	sub.f32 	%f78, %f77, %f40;
	mul.f32 	%f79, %f42, 0f40800000;
	sub.f32 	%f80, %f78, %f79;
	sub.f32 	%f81, %f80, %f45;
	add.f32 	%f82, %f47, %f47;
	sub.f32 	%f83, %f81, %f82;
	sub.f32 	%f84, %f83, %f49;
	sub.f32 	%f85, %f84, %f51;
	add.f32 	%f86, %f54, %f54;
	sub.f32 	%f87, %f85, %f86;
	sub.f32 	%f88, %f87, %f56;
	sub.f32 	%f89, %f88, %f58;
	mul.f32 	%f90, %f89, 0f42800000;
	div.rn.f32 	%f91, %f90, 0f41900000;
	mul.f32 	%f92, %f91, %f91;
	fma.rn.f32 	%f93, %f61, %f61, %f92;
	add.f32 	%f94, %f93, 0f3F800000;
	sqrt.rn.f32 	%f95, %f94;
	mul.f32 	%f96, %f61, 0f43000000;
	div.rn.f32 	%f97, %f96, %f95;
	mov.f32 	%f98, 0f43000000;
	sub.f32 	%f99, %f98, %f97;
	cvt.rzi.u32.f32 	%r23, %f99;
	mul.f32 	%f100, %f91, 0f43000000;
	div.rn.f32 	%f101, %f100, %f95;
	sub.f32 	%f102, %f98, %f101;
	cvt.rzi.u32.f32 	%r24, %f102;
	mov.f32 	%f103, 0f437F0000;
	div.rn.f32 	%f104, %f103, %f95;
	cvt.rzi.u32.f32 	%r25, %f104;
	shl.b32 	%r26, %r3, 2;
	cvt.u64.u32 	%rd6, %r26;
	cvta.to.global.u64 	%rd7, %rd2;
	add.s64 	%rd8, %rd7, %rd6;
	st.global.u8 	[%rd8], %r23;
	st.global.u8 	[%rd8+1], %r24;
	st.global.u8 	[%rd8+2], %r25;
	mov.b16 	%rs2, 255;
	st.global.u8 	[%rd8+3], %rs2;
$L__BB0_5:
	ret;

}


// ===== COMPILED SASS (sm_100) =====

	.target	sm_100

	.elftype	@"ET_EXEC"


//--------------------- .note.nv.tkinfo           --------------------------
	.section	.note.nv.tkinfo,"",@"SHT_NOTE"
	.sectionflags	@"SHF_NOTE_NV_TKINFO"
	.tkinfo
        /*0018*/ 	.word	0x00000002
        /*0030*/ 	.string	""
        /*0030*/ 	.string	"ptxas"
        /*0030*/ 	.string	"Cuda compilation tools, release 13.0, V13.0.88"
        /*0030*/ 	.string	"Build cuda_13.0.r13.0/compiler.36424714_0"
        /*0030*/ 	.string	"-arch sm_100 -m 64 "



//--------------------- .note.nv.cuinfo           --------------------------
	.section	.note.nv.cuinfo,"",@"SHT_NOTE"
	.sectionflags	@"SHF_NOTE_NV_CUINFO"
        /*0018*/ 	.short	0x0002
        /*001a*/ 	.short	0x0064
        /*001c*/ 	.short	0x0082
	.zero		2


//--------------------- .nv.info                  --------------------------
	.section	.nv.info,"",@"SHT_CUDA_INFO"
	.align	4


	//----- nvinfo : EIATTR_REGCOUNT
	.align		4
        /*0000*/ 	.byte	0x04, 0x2f
        /*0002*/ 	.short	(.L_1 - .L_0)
	.align		4
.L_0:
        /*0004*/ 	.word	index@(_Z5SobelPKtPhjj)
        /*0008*/ 	.word	0x00000028


	//----- nvinfo : EIATTR_FRAME_SIZE
	.align		4
.L_1:
        /*000c*/ 	.byte	0x04, 0x11
        /*000e*/ 	.short	(.L_3 - .L_2)
	.align		4
.L_2:
        /*0010*/ 	.word	index@($__internal_1_$__cuda_sm3x_div_rn_noftz_f32_slowpath)
        /*0014*/ 	.word	0x00000000


	//----- nvinfo : EIATTR_FRAME_SIZE
	.align		4
.L_3:
        /*0018*/ 	.byte	0x04, 0x11
        /*001a*/ 	.short	(.L_5 - .L_4)
	.align		4
.L_4:
        /*001c*/ 	.word	index@($__internal_0_$__cuda_sm20_sqrt_rn_f32_slowpath)
        /*0020*/ 	.word	0x00000000


	//----- nvinfo : EIATTR_FRAME_SIZE
	.align		4
.L_5:
        /*0024*/ 	.byte	0x04, 0x11
        /*0026*/ 	.short	(.L_7 - .L_6)
	.align		4
.L_6:
        /*0028*/ 	.word	index@(_Z5SobelPKtPhjj)
        /*002c*/ 	.word	0x00000000


	//----- nvinfo : EIATTR_MIN_STACK_SIZE
	.align		4
.L_7:
        /*0030*/ 	.byte	0x04, 0x12
        /*0032*/ 	.short	(.L_9 - .L_8)
	.align		4
.L_8:
        /*0034*/ 	.word	index@(_Z5SobelPKtPhjj)
        /*0038*/ 	.word	0x00000000
.L_9:


//--------------------- .nv.compat                --------------------------
	.section	.nv.compat,"",@"SHT_CUDA_COMPAT_INFO"
	.align	4
        /*0000*/ 	.byte	0x02, 0x09, 0x00, 0x00, 0x02, 0x02, 0x01, 0x00, 0x02, 0x05, 0x05, 0x00, 0x03, 0x07, 0x01, 0x01
        /*0010*/ 	.byte	0x02, 0x03, 0x00, 0x00, 0x02, 0x06, 0x01, 0x00, 0x04, 0x0b, 0x08, 0x00, 0x01, 0x00, 0x00, 0x00
        /*0020*/ 	.byte	0x00, 0x00, 0x00, 0x00


//--------------------- .nv.info._Z5SobelPKtPhjj  --------------------------
	.section	.nv.info._Z5SobelPKtPhjj,"",@"SHT_CUDA_INFO"
	.sectionflags	@""
	.align	4


	//----- nvinfo : EIATTR_CUDA_API_VERSION
	.align		4
        /*0000*/ 	.byte	0x04, 0x37
        /*0002*/ 	.short	(.L_11 - .L_10)
.L_10:
        /*0004*/ 	.word	0x00000082


	//----- nvinfo : EIATTR_KPARAM_INFO
	.align		4
.L_11:
        /*0008*/ 	.byte	0x04, 0x17
        /*000a*/ 	.short	(.L_13 - .L_12)
.L_12:
        /*000c*/ 	.word	0x00000000
        /*0010*/ 	.short	0x0003
        /*0012*/ 	.short	0x0014
        /*0014*/ 	.byte	0x00, 0xf0, 0x11, 0x00


	//----- nvinfo : EIATTR_KPARAM_INFO
	.align		4
.L_13:
        /*0018*/ 	.byte	0x04, 0x17
        /*001a*/ 	.short	(.L_15 - .L_14)
.L_14:
        /*001c*/ 	.word	0x00000000
        /*0020*/ 	.short	0x0002
        /*0022*/ 	.short	0x0010
        /*0024*/ 	.byte	0x00, 0xf0, 0x11, 0x00


	//----- nvinfo : EIATTR_KPARAM_INFO
	.align		4
.L_15:
        /*0028*/ 	.byte	0x04, 0x17
        /*002a*/ 	.short	(.L_17 - .L_16)
.L_16:
        /*002c*/ 	.word	0x00000000
        /*0030*/ 	.short	0x0001
        /*0032*/ 	.short	0x0008
        /*0034*/ 	.byte	0x00, 0xf5, 0x21, 0x00


	//----- nvinfo : EIATTR_KPARAM_INFO
	.align		4
.L_17:
        /*0038*/ 	.byte	0x04, 0x17
        /*003a*/ 	.short	(.L_19 - .L_18)
.L_18:
        /*003c*/ 	.word	0x00000000
        /*0040*/ 	.short	0x0000
        /*0042*/ 	.short	0x0000
        /*0044*/ 	.byte	0x00, 0xf5, 0x21, 0x00


	//----- nvinfo : EIATTR_SPARSE_MMA_MASK
	.align		4
.L_19:
        /*0048*/ 	.byte	0x03, 0x50
        /*004a*/ 	.short	0x0000


	//----- nvinfo : EIATTR_MAXREG_COUNT
	.align		4
        /*004c*/ 	.byte	0x03, 0x1b
        /*004e*/ 	.short	0x00ff


	//----- nvinfo : EIATTR_NUM_BARRIERS
	.align		4
        /*0050*/ 	.byte	0x02, 0x4c
        /*0052*/ 	.byte	0x01
	.zero		1


	//----- nvinfo : EIATTR_MERCURY_ISA_VERSION
	.align		4
        /*0054*/ 	.byte	0x03, 0x5f
        /*0056*/ 	.short	0x0101


	//----- nvinfo : EIATTR_VRC_CTA_INIT_COUNT
	.align		4
        /*0058*/ 	.byte	0x02, 0x4a
	.zero		1
	.zero		1


	//----- nvinfo : EIATTR_EXIT_INSTR_OFFSETS
	.align		4
        /*005c*/ 	.byte	0x04, 0x1c
        /*005e*/ 	.short	(.L_21 - .L_20)


	//   ....[0]....
.L_20:
        /*0060*/ 	.word	0x000002e0


	//   ....[1]....
        /*0064*/ 	.word	0x00000eb0


	//----- nvinfo : EIATTR_CRS_STACK_SIZE
	.align		4
.L_21:
        /*0068*/ 	.byte	0x04, 0x1e
        /*006a*/ 	.short	(.L_23 - .L_22)
.L_22:
        /*006c*/ 	.word	0x00000000


	//----- nvinfo : EIATTR_CBANK_PARAM_SIZE
	.align		4
.L_23:
        /*0070*/ 	.byte	0x03, 0x19
        /*0072*/ 	.short	0x0018


	//----- nvinfo : EIATTR_PARAM_CBANK
	.align		4
        /*0074*/ 	.byte	0x04, 0x0a
        /*0076*/ 	.short	(.L_25 - .L_24)
	.align		4
.L_24:
        /*0078*/ 	.word	index@(.nv.constant0._Z5SobelPKtPhjj)
        /*007c*/ 	.short	0x0380
        /*007e*/ 	.short	0x0018


	//----- nvinfo : EIATTR_SW_WAR
	.align		4
.L_25:
        /*0080*/ 	.byte	0x04, 0x36
        /*0082*/ 	.short	(.L_27 - .L_26)
.L_26:
        /*0084*/ 	.word	0x00000008
.L_27:


//--------------------- .nv.callgraph             --------------------------
	.section	.nv.callgraph,"",@"SHT_CUDA_CALLGRAPH"
	.align	4
	.sectionentsize	8
	.align		4
        /*0000*/ 	.word	0x00000000
	.align		4
        /*0004*/ 	.word	0xffffffff
	.align		4
        /*0008*/ 	.word	0x00000000
	.align		4
        /*000c*/ 	.word	0xfffffffe
	.align		4
        /*0010*/ 	.word	0x00000000
	.align		4
        /*0014*/ 	.word	0xfffffffd
	.align		4
        /*0018*/ 	.word	0x00000000
	.align		4
        /*001c*/ 	.word	0xfffffffc


//--------------------- .text._Z5SobelPKtPhjj     --------------------------
	.section	.text._Z5SobelPKtPhjj,"ax",@progbits
	.align	128
        .global         _Z5SobelPKtPhjj
        .type           _Z5SobelPKtPhjj,@function
        .size           _Z5SobelPKtPhjj,(.L_x_32 - _Z5SobelPKtPhjj)
        .other          _Z5SobelPKtPhjj,@"STO_CUDA_ENTRY STV_DEFAULT"
_Z5SobelPKtPhjj:
.text._Z5SobelPKtPhjj:
[----:B------:R-:W-:Y:S01]  /*0000*/  LDC R1, c[0x0][0x37c] ;  /* 0x0000df00ff017b82 */ /* 0x000fe20000000800 */
[----:B------:R-:W0:Y:S01]  /*0010*/  S2R R9, SR_TID.Y ;  /* 0x0000000000097919 */ /* 0x000e220000002200 */
[----:B------:R-:W1:Y:S06]  /*0020*/  LDCU.64 UR8, c[0x0][0x390] ;  /* 0x00007200ff0877ac */ /* 0x000e6c0008000a00 */
[----:B------:R-:W2:Y:S01]  /*0030*/  S2UR UR5, SR_CgaCtaId ;  /* 0x00000000000579c3 */ /* 0x000ea20000008800 */
[----:B------:R-:W-:Y:S01]  /*0040*/  BSSY.RECONVERGENT B0, `(.L_x_0) ;  /* 0x0000026000007945 */ /* 0x000fe20003800200 */
[----:B------:R-:W3:Y:S01]  /*0050*/  S2R R4, SR_TID.X ;  /* 0x0000000000047919 */ /* 0x000ee20000002100 */
[----:B------:R-:W-:Y:S01]  /*0060*/  UMOV UR4, 0x400 ;  /* 0x0000040000047882 */ /* 0x000fe20000000000 */
[----:B------:R-:W4:Y:S01]  /*0070*/  LDCU.64 UR6, c[0x0][0x358] ;  /* 0x00006b00ff0677ac */ /* 0x000f220008000a00 */
[----:B------:R-:W5:Y:S01]  /*0080*/  S2R R0, SR_CTAID.Y ;  /* 0x0000000000007919 */ /* 0x000f620000002600 */
[----:B------:R-:W1:Y:S01]  /*0090*/  S2R R7, SR_CTAID.X ;  /* 0x0000000000077919 */ /* 0x000e620000002500 */
[----:B--2---:R-:W-:Y:S01]  /*00a0*/  ULEA UR4, UR5, UR4, 0x18 ;  /* 0x0000000405047291 */ /* 0x004fe2000f8ec0ff */
[----:B0-----:R-:W-:-:S02]  /*00b0*/  IADD3 R5, PT, PT, R9, -0x2, RZ ;  /* 0xfffffffe09057810 */ /* 0x001fc40007ffe0ff */
[----:B---3--:R-:W-:Y:S01]  /*00c0*/  IADD3 R6, PT, PT, R4, -0x2, RZ ;  /* 0xfffffffe04067810 */ /* 0x008fe20007ffe0ff */
[----:B------:R-:W-:Y:S01]  /*00d0*/  IMAD R4, R9, 0xc, R4 ;  /* 0x0000000c09047824 */ /* 0x000fe200078e0204 */
[----:B-----5:R-:W-:-:S04]  /*00e0*/  LEA R3, R0, R5, 0x3 ;  /* 0x0000000500037211 */ /* 0x020fc800078e18ff */
[----:B------:R-:W-:Y:S02]  /*00f0*/  LEA R4, R4, UR4, 0x2 ;  /* 0x0000000404047c11 */ /* 0x000fe4000f8e10ff */
[----:B-1----:R-:W-:Y:S02]  /*0100*/  LEA R30, R7, R6, 0x3 ;  /* 0x00000006071e7211 */ /* 0x002fe400078e18ff */
[----:B------:R-:W-:-:S04]  /*0110*/  ISETP.GE.U32.AND P0, PT, R3, UR9, PT ;  /* 0x0000000903007c0c */ /* 0x000fc8000bf06070 */
[----:B------:R-:W-:Y:S01]  /*0120*/  ISETP.GE.U32.OR P0, PT, R30, UR8, P0 ;  /* 0x000000081e007c0c */ /* 0x000fe20008706470 */
[----:B------:R-:W-:-:S12]  /*0130*/  IMAD R30, R3, UR8, R30 ;  /* 0x00000008031e7c24 */ /* 0x000fd8000f8e021e */
[----:B----4-:R-:W-:Y:S05]  /*0140*/  @P0 BRA `(.L_x_1) ;  /* 0x0000000000500947 */ /* 0x010fea0003800000 */
[----:B------:R-:W0:Y:S02]  /*0150*/  LDC.64 R8, c[0x0][0x380] ;  /* 0x0000e000ff087b82 */ /* 0x000e240000000a00 */
[----:B0-----:R-:W-:-:S05]  /*0160*/  IMAD.WIDE.U32 R8, R30, 0x2, R8 ;  /* 0x000000021e087825 */ /* 0x001fca00078e0008 */
[----:B------:R-:W2:Y:S01]  /*0170*/  LDG.E.U16 R3, desc[UR6][R8.64] ;  /* 0x0000000608037981 */ /* 0x000ea2000c1e1500 */
[----:B------:R-:W-:Y:S01]  /*0180*/  HFMA2 R7, -RZ, RZ, 0.46875, 7.62939453125e-06 ;  /* 0x37800080ff077431 */ /* 0x000fe200000001ff */
[----:B------:R-:W-:Y:S01]  /*0190*/  MOV R0, 0x477fff00 ;  /* 0x477fff0000007802 */ /* 0x000fe20000000f00 */
[----:B------:R-:W-:Y:S04]  /*01a0*/  BSSY.RECONVERGENT B1, `(.L_x_2) ;  /* 0x000000c000017945 */ /* 0x000fe80003800200 */
[----:B------:R-:W-:-:S04]  /*01b0*/  FFMA R0, R7, -R0, 1 ;  /* 0x3f80000007007423 */ /* 0x000fc80000000800 */
[----:B------:R-:W-:Y:S01]  /*01c0*/  FFMA R0, R0, R7, 1.525902189314365387e-05 ;  /* 0x3780008000007423 */ /* 0x000fe20000000007 */
[----:B--2---:R-:W-:-:S04]  /*01d0*/  I2FP.F32.U32 R3, R3 ;  /* 0x0000000300037245 */ /* 0x004fc80000201000 */
[----:B------:R-:W0:Y:S01]  /*01e0*/  FCHK P0, R3, 65535 ;  /* 0x477fff0003007902 */ /* 0x000e220000000000 */
[----:B------:R-:W-:-:S04]  /*01f0*/  FFMA R2, R3, R0, RZ ;  /* 0x0000000003027223 */ /* 0x000fc800000000ff */
[----:B------:R-:W-:-:S04]  /*0200*/  FFMA R7, R2, -65535, R3 ;  /* 0xc77fff0002077823 */ /* 0x000fc80000000003 */
[----:B------:R-:W-:Y:S01]  /*0210*/  FFMA R0, R0, R7, R2 ;  /* 0x0000000700007223 */ /* 0x000fe20000000002 */
[----:B0-----:R-:W-:Y:S06]  /*0220*/  @!P0 BRA `(.L_x_3) ;  /* 0x00000000000c8947 */ /* 0x001fec0003800000 */
[----:B------:R-:W-:Y:S02]  /*0230*/  MOV R0, 0x477fff00 ;  /* 0x477fff0000007802 */ /* 0x000fe40000000f00 */
[----:B------:R-:W-:-:S07]  /*0240*/  MOV R32, 0x260 ;  /* 0x0000026000207802 */ /* 0x000fce0000000f00 */
[----:B------:R-:W-:Y:S05]  /*0250*/  CALL.REL.NOINC `($__internal_1_$__cuda_sm3x_div_rn_noftz_f32_slowpath) ;  /* 0x0000000c00747944 */ /* 0x000fea0003c00000 */
.L_x_3:
[----:B------:R-:W-:Y:S05]  /*0260*/  BSYNC.RECONVERGENT B1 ;  /* 0x0000000000017941 */ /* 0x000fea0003800200 */
.L_x_2:
[----:B------:R0:W-:Y:S01]  /*0270*/  STS [R4], R0 ;  /* 0x0000000004007388 */ /* 0x0001e20000000800 */
[----:B------:R-:W-:Y:S05]  /*0280*/  BRA `(.L_x_4) ;  /* 0x0000000000047947 */ /* 0x000fea0003800000 */
.L_x_1:
[----:B------:R1:W-:Y:S02]  /*0290*/  STS [R4], RZ ;  /* 0x000000ff04007388 */ /* 0x0003e40000000800 */
.L_x_4:
[----:B------:R-:W-:Y:S05]  /*02a0*/  BSYNC.RECONVERGENT B0 ;  /* 0x0000000000007941 */ /* 0x000fea0003800200 */
.L_x_0:
[----:B------:R-:W-:Y:S01]  /*02b0*/  BAR.SYNC.DEFER_BLOCKING 0x0 ;  /* 0x0000000000007b1d */ /* 0x000fe20000010000 */
[----:B------:R-:W-:-:S04]  /*02c0*/  VIMNMX.U32 R5, PT, PT, R6, R5, !PT ;  /* 0x0000000506057248 */ /* 0x000fc80007fe0000 */
[----:B------:R-:W-:-:S13]  /*02d0*/  ISETP.GT.U32.AND P0, PT, R5, 0x7, PT ;  /* 0x000000070500780c */ /* 0x000fda0003f04070 */
[----:B------:R-:W-:Y:S05]  /*02e0*/  @P0 EXIT ;  /* 0x000000000000094d */ /* 0x000fea0003800000 */
[----:B------:R-:W2:Y:S01]  /*02f0*/  LDS R29, [R4+-0x64] ;  /* 0xffff9c00041d7984 */ /* 0x000ea20000000800 */
[----:B------:R-:W-:Y:S01]  /*0300*/  MOV R2, 0x41900000 ;  /* 0x4190000000027802 */ /* 0x000fe20000000f00 */
[----:B------:R-:W-:Y:S02]  /*0310*/  BSSY.RECONVERGENT B0, `(.L_x_5) ;  /* 0x0000044000007945 */ /* 0x000fe40003800200 */
[----:B------:R-:W0:Y:S04]  /*0320*/  LDS R28, [R4+-0x68] ;  /* 0xffff9800041c7984 */ /* 0x000e280000000800 */
[----:B------:R-:W3:Y:S04]  /*0330*/  LDS R27, [R4+-0x60] ;  /* 0xffffa000041b7984 */ /* 0x000ee80000000800 */
[----:B------:R-:W4:Y:S04]  /*0340*/  LDS R26, [R4+-0x5c] ;  /* 0xffffa400041a7984 */ /* 0x000f280000000800 */
[----:B------:R-:W5:Y:S04]  /*0350*/  LDS R25, [R4+-0x58] ;  /* 0xffffa80004197984 */ /* 0x000f680000000800 */
[----:B------:R-:W1:Y:S04]  /*0360*/  LDS R15, [R4+-0x34] ;  /* 0xffffcc00040f7984 */ /* 0x000e680000000800 */
[----:B------:R-:W1:Y:S04]  /*0370*/  LDS R24, [R4+-0x38] ;  /* 0xffffc80004187984 */ /* 0x000e680000000800 */
[----:B------:R-:W1:Y:S04]  /*0380*/  LDS R23, [R4+-0x30] ;  /* 0xffffd00004177984 */ /* 0x000e680000000800 */
[----:B------:R-:W1:Y:S04]  /*0390*/  LDS R22, [R4+-0x2c] ;  /* 0xffffd40004167984 */ /* 0x000e680000000800 */
[----:B------:R-:W1:Y:S04]  /*03a0*/  LDS R21, [R4+-0x8] ;  /* 0xfffff80004157984 */ /* 0x000e680000000800 */
[----:B------:R-:W1:Y:S01]  /*03b0*/  LDS R20, [R4+-0x28] ;  /* 0xffffd80004147984 */ /* 0x000e620000000800 */
[----:B--2---:R-:W-:-:S03]  /*03c0*/  FADD R3, R29, R29 ;  /* 0x0000001d1d037221 */ /* 0x004fc60000000000 */
[----:B------:R-:W2:Y:S01]  /*03d0*/  LDS R19, [R4+-0x4] ;  /* 0xfffffc0004137984 */ /* 0x000ea20000000800 */
[----:B0-----:R-:W-:-:S03]  /*03e0*/  FADD R0, -R28, -R3 ;  /* 0x800000031c007221 */ /* 0x001fc60000000100 */
[----:B------:R-:W0:Y:S01]  /*03f0*/  LDS R18, [R4] ;  /* 0x0000000004127984 */ /* 0x000e220000000800 */
[----:B---3--:R-:W-:-:S03]  /*0400*/  FFMA R3, RZ, R27, R0 ;  /* 0x0000001bff037223 */ /* 0x008fc60000000000 */
[----:B------:R-:W3:Y:S01]  /*0410*/  LDS R17, [R4+0x4] ;  /* 0x0000040004117984 */ /* 0x000ee20000000800 */
[----:B----4-:R-:W-:-:S03]  /*0420*/  FFMA R0, R26, 2, R3 ;  /* 0x400000001a007823 */ /* 0x010fc60000000003 */
[----:B------:R-:W4:Y:S01]  /*0430*/  LDS R16, [R4+0x8] ;  /* 0x0000080004107984 */ /* 0x000f220000000800 */
[----:B-----5:R-:W-:Y:S01]  /*0440*/  FADD R3, R0, R25 ;  /* 0x0000001900037221 */ /* 0x020fe20000000000 */
[----:B-1----:R-:W-:Y:S02]  /*0450*/  FADD R15, R15, R15 ;  /* 0x0000000f0f0f7221 */ /* 0x002fe40000000000 */
[----:B------:R-:W1:Y:S01]  /*0460*/  LDS R6, [R4+0x2c] ;  /* 0x00002c0004067984 */ /* 0x000e620000000800 */
[----:B------:R-:W-:-:S03]  /*0470*/  FADD R0, R3, -R24 ;  /* 0x8000001803007221 */ /* 0x000fc60000000000 */
[----:B------:R-:W5:Y:S01]  /*0480*/  LDS R14, [R4+0x28] ;  /* 0x00002800040e7984 */ /* 0x000f620000000800 */
[----:B------:R-:W-:-:S03]  /*0490*/  FADD R0, R0, -R15 ;  /* 0x8000000f00007221 */ /* 0x000fc60000000000 */
[----:B------:R-:W5:Y:S01]  /*04a0*/  LDS R5, [R4+0x34] ;  /* 0x0000340004057984 */ /* 0x000f620000000800 */
[----:B------:R-:W-:-:S03]  /*04b0*/  FFMA R3, RZ, R23, R0 ;  /* 0x00000017ff037223 */ /* 0x000fc60000000000 */
[----:B------:R-:W5:Y:S01]  /*04c0*/  LDS R13, [R4+0x30] ;  /* 0x00003000040d7984 */ /* 0x000f620000000800 */
[----:B------:R-:W-:Y:S01]  /*04d0*/  FFMA R3, R22, 2, R3 ;  /* 0x4000000016037823 */ /* 0x000fe20000000003 */
[----:B------:R-:W-:Y:S02]  /*04e0*/  FADD R0, R21, R21 ;  /* 0x0000001515007221 */ /* 0x000fe40000000000 */
[----:B------:R-:W5:Y:S01]  /*04f0*/  LDS R12, [R4+0x38] ;  /* 0x00003800040c7984 */ /* 0x000f620000000800 */
[----:B------:R-:W-:-:S03]  /*0500*/  FADD R3, R3, R20 ;  /* 0x0000001403037221 */ /* 0x000fc60000000000 */
[----:B------:R-:W5:Y:S01]  /*0510*/  LDS R11, [R4+0x5c] ;  /* 0x00005c00040b7984 */ /* 0x000f620000000800 */
[----:B------:R-:W-:-:S03]  /*0520*/  FADD R0, R3, -R0 ;  /* 0x8000000003007221 */ /* 0x000fc60000000000 */
[----:B------:R-:W5:Y:S01]  /*0530*/  LDS R10, [R4+0x58] ;  /* 0x00005800040a7984 */ /* 0x000f620000000800 */
[----:B--2---:R-:W-:-:S03]  /*0540*/  FFMA R3, R19, -4, R0 ;  /* 0xc080000013037823 */ /* 0x004fc60000000000 */
[----:B------:R-:W2:Y:S01]  /*0550*/  LDS R9, [R4+0x60] ;  /* 0x0000600004097984 */ /* 0x000ea20000000800 */
[----:B0-----:R-:W-:-:S03]  /*0560*/  FFMA R0, RZ, R18, R3 ;  /* 0x00000012ff007223 */ /* 0x001fc60000000003 */
[----:B------:R-:W0:Y:S01]  /*0570*/  LDS R8, [R4+0x64] ;  /* 0x0000640004087984 */ /* 0x000e220000000800 */
[----:B---3--:R-:W-:-:S03]  /*0580*/  FFMA R3, R17, 4, R0 ;  /* 0x4080000011037823 */ /* 0x008fc60000000000 */
[----:B------:R-:W3:Y:S01]  /*0590*/  LDS R7, [R4+0x68] ;  /* 0x0000680004077984 */ /* 0x000ee20000000800 */
[----:B----4-:R-:W-:Y:S01]  /*05a0*/  FFMA R3, R16, 2, R3 ;  /* 0x4000000010037823 */ /* 0x010fe20000000003 */
[----:B-1----:R-:W-:-:S03]  /*05b0*/  FADD R6, R6, R6 ;  /* 0x0000000606067221 */ /* 0x002fc60000000000 */
[----:B-----5:R-:W-:-:S04]  /*05c0*/  FADD R3, R3, -R14 ;  /* 0x8000000e03037221 */ /* 0x020fc80000000000 */
[----:B------:R-:W-:Y:S01]  /*05d0*/  FADD R0, R3, -R6 ;  /* 0x8000000603007221 */ /* 0x000fe20000000000 */
[----:B------:R-:W-:-:S03]  /*05e0*/  FADD R5, R5, R5 ;  /* 0x0000000505057221 */ /* 0x000fc60000000000 */
[----:B------:R-:W-:-:S04]  /*05f0*/  FFMA R0, RZ, R13, R0 ;  /* 0x0000000dff007223 */ /* 0x000fc80000000000 */
[----:B------:R-:W-:-:S04]  /*0600*/  FADD R3, R0, R5 ;  /* 0x0000000500037221 */ /* 0x000fc80000000000 */
[----:B------:R-:W-:Y:S01]  /*0610*/  FADD R3, R3, R12 ;  /* 0x0000000c03037221 */ /* 0x000fe20000000000 */
[----:B------:R-:W-:-:S03]  /*0620*/  FADD R31, R11, R11 ;  /* 0x0000000b0b1f7221 */ /* 0x000fc60000000000 */
[----:B------:R-:W-:-:S04]  /*0630*/  FADD R0, R3, -R10 ;  /* 0x8000000a03007221 */ /* 0x000fc80000000000 */
[----:B------:R-:W-:Y:S01]  /*0640*/  FADD R0, R0, -R31 ;  /* 0x8000001f00007221 */ /* 0x000fe20000000000 */
[----:B------:R-:W-:-:S03]  /*0650*/  HFMA2 R31, -RZ, RZ, 1.3466796875, -0.0003798007965087890625 ;  /* 0x3d638e39ff1f7431 */ /* 0x000fc600000001ff */
[----:B--2---:R-:W-:-:S04]  /*0660*/  FFMA R3, RZ, R9, R0 ;  /* 0x00000009ff037223 */ /* 0x004fc80000000000 */
[----:B0-----:R-:W-:Y:S01]  /*0670*/  FFMA R0, R8, 2, R3 ;  /* 0x4000000008007823 */ /* 0x001fe20000000003 */
[----:B------:R-:W-:-:S03]  /*0680*/  FFMA R2, R31, -R2, 1 ;  /* 0x3f8000001f027423 */ /* 0x000fc60000000802 */
[----:B---3--:R-:W-:Y:S01]  /*0690*/  FADD R0, R0, R7 ;  /* 0x0000000700007221 */ /* 0x008fe20000000000 */
[----:B------:R-:W-:-:S03]  /*06a0*/  FFMA R2, R2, R31, 0.055555555969476699829 ;  /* 0x3d638e3902027423 */ /* 0x000fc6000000001f */
[----:B------:R-:W-:-:S04]  /*06b0*/  FMUL R3, R0, 64 ;  /* 0x4280000000037820 */ /* 0x000fc80000400000 */
        /* <DEDUP_REMOVED lines=8> */
[----:B------:R-:W-:-:S07]  /*0740*/  MOV R4, R0 ;  /* 0x0000000000047202 */ /* 0x000fce0000000f00 */
.L_x_6:
[----:B------:R-:W-:Y:S05]  /*0750*/  BSYNC.RECONVERGENT B0 ;  /* 0x0000000000007941 */ /* 0x000fea0003800200 */
.L_x_5:
[----:B------:R-:W-:Y:S01]  /*0760*/  FADD R28, R28, R29 ;  /* 0x0000001d1c1c7221 */ /* 0x000fe20000000000 */
[----:B------:R-:W-:Y:S01]  /*0770*/  FADD R14, R14, R14 ;  /* 0x0000000e0e0e7221 */ /* 0x000fe20000000000 */
[----:B------:R-:W-:Y:S01]  /*0780*/  FADD R3, R12, R12 ;  /* 0x0000000c0c037221 */ /* 0x000fe20000000000 */
[----:B------:R-:W-:Y:S01]  /*0790*/  FADD R9, R9, R9 ;  /* 0x0000000909097221 */ /* 0x000fe20000000000 */
[----:B------:R-:W-:Y:S01]  /*07a0*/  FFMA R27, R27, 2, R28 ;  /* 0x400000001b1b7823 */ /* 0x000fe2000000001c */
[----:B------:R-:W-:Y:S01]  /*07b0*/  MOV R0, 0x41900000 ;  /* 0x4190000000007802 */ /* 0x000fe20000000f00 */
[----:B------:R-:W-:Y:S02]  /*07c0*/  BSSY.RECONVERGENT B0, `(.L_x_7) ;  /* 0x0000024000007945 */ /* 0x000fe40003800200 */
[----:B------:R-:W-:-:S04]  /*07d0*/  FADD R26, R26, R27 ;  /* 0x0000001b1a1a7221 */ /* 0x000fc80000000000 */
[----:B------:R-:W-:-:S04]  /*07e0*/  FADD R25, R25, R26 ;  /* 0x0000001a19197221 */ /* 0x000fc80000000000 */
[----:B------:R-:W-:-:S04]  /*07f0*/  FFMA R24, R24, 2, R25 ;  /* 0x4000000018187823 */ /* 0x000fc80000000019 */
[----:B------:R-:W-:-:S04]  /*0800*/  FADD R24, R15, R24 ;  /* 0x000000180f187221 */ /* 0x000fc80000000000 */
[----:B------:R-:W-:-:S04]  /*0810*/  FFMA R23, R23, 4, R24 ;  /* 0x4080000017177823 */ /* 0x000fc80000000018 */
[----:B------:R-:W-:-:S04]  /*0820*/  FFMA R23, R22, 2, R23 ;  /* 0x4000000016177823 */ /* 0x000fc80000000017 */
[----:B------:R-:W-:-:S04]  /*0830*/  FFMA R20, R20, 2, R23 ;  /* 0x4000000014147823 */ /* 0x000fc80000000017 */
[----:B------:R-:W-:-:S04]  /*0840*/  FFMA R20, RZ, R21, R20 ;  /* 0x00000015ff147223 */ /* 0x000fc80000000014 */
[----:B------:R-:W-:-:S04]  /*0850*/  FFMA R19, RZ, R19, R20 ;  /* 0x00000013ff137223 */ /* 0x000fc80000000014 */
[----:B------:R-:W-:-:S04]  /*0860*/  FFMA R18, RZ, R18, R19 ;  /* 0x00000012ff127223 */ /* 0x000fc80000000013 */
[----:B------:R-:W-:-:S04]  /*0870*/  FFMA R17, RZ, R17, R18 ;  /* 0x00000011ff117223 */ /* 0x000fc80000000012 */
[----:B------:R-:W-:-:S04]  /*0880*/  FFMA R17, RZ, R16, R17 ;  /* 0x00000010ff117223 */ /* 0x000fc80000000011 */
[----:B------:R-:W-:-:S04]  /*0890*/  FADD R17, R17, -R14 ;  /* 0x8000000e11117221 */ /* 0x000fc80000000000 */
[----:B------:R-:W-:-:S04]  /*08a0*/  FADD R6, -R6, R17 ;  /* 0x0000001106067221 */ /* 0x000fc80000000100 */
[----:B------:R-:W-:-:S04]  /*08b0*/  FFMA R6, R13, -4, R6 ;  /* 0xc08000000d067823 */ /* 0x000fc80000000006 */
[----:B------:R-:W-:Y:S01]  /*08c0*/  FADD R6, -R5, R6 ;  /* 0x0000000605067221 */ /* 0x000fe20000000100 */
[----:B------:R-:W-:-:S03]  /*08d0*/  HFMA2 R5, -RZ, RZ, 1.3466796875, -0.0003798007965087890625 ;  /* 0x3d638e39ff057431 */ /* 0x000fc600000001ff */
[----:B------:R-:W-:-:S04]  /*08e0*/  FADD R3, R6, -R3 ;  /* 0x8000000306037221 */ /* 0x000fc80000000000 */
[----:B------:R-:W-:Y:S01]  /*08f0*/  FADD R10, -R10, R3 ;  /* 0x000000030a0a7221 */ /* 0x000fe20000000100 */
[----:B------:R-:W-:-:S03]  /*0900*/  FFMA R0, R5, -R0, 1 ;  /* 0x3f80000005007423 */ /* 0x000fc60000000800 */
[----:B------:R-:W-:Y:S01]  /*0910*/  FADD R10, -R11, R10 ;  /* 0x0000000a0b0a7221 */ /* 0x000fe20000000100 */
[----:B------:R-:W-:-:S03]  /*0920*/  FFMA R5, R0, R5, 0.055555555969476699829 ;  /* 0x3d638e3900057423 */ /* 0x000fc60000000005 */
[----:B------:R-:W-:-:S04]  /*0930*/  FADD R9, R10, -R9 ;  /* 0x800000090a097221 */ /* 0x000fc80000000000 */
[----:B------:R-:W-:-:S04]  /*0940*/  FADD R8, -R8, R9 ;  /* 0x0000000908087221 */ /* 0x000fc80000000100 */
[----:B------:R-:W-:-:S04]  /*0950*/  FADD R8, -R7, R8 ;  /* 0x0000000807087221 */ /* 0x000fc80000000100 */
        /* <DEDUP_REMOVED lines=10> */
.L_x_8:
[----:B------:R-:W-:Y:S05]  /*0a00*/  BSYNC.RECONVERGENT B0 ;  /* 0x0000000000007941 */ /* 0x000fea0003800200 */
.L_x_7:
[----:B------:R-:W-:Y:S01]  /*0a10*/  FMUL R3, R5, R5 ;  /* 0x0000000505037220 */ /* 0x000fe20000400000 */
[----:B------:R-:W-:Y:S03]  /*0a20*/  BSSY.RECONVERGENT B0, `(.L_x_9) ;  /* 0x000000e000007945 */ /* 0x000fe60003800200 */
[----:B------:R-:W-:-:S04]  /*0a30*/  FFMA R3, R4, R4, R3 ;  /* 0x0000000404037223 */ /* 0x000fc80000000003 */
[----:B------:R-:W-:-:S04]  /*0a40*/  FADD R2, R3, 1 ;  /* 0x3f80000003027421 */ /* 0x000fc80000000000 */
[----:B------:R0:W1:Y:S01]  /*0a50*/  MUFU.RSQ R3, R2 ;  /* 0x0000000200037308 */ /* 0x0000620000001400 */
[----:B------:R-:W-:-:S04]  /*0a60*/  IADD3 R0, PT, PT, R2, -0xd000000, RZ ;  /* 0xf300000002007810 */ /* 0x000fc80007ffe0ff */
[----:B------:R-:W-:-:S13]  /*0a70*/  ISETP.GT.U32.AND P0, PT, R0, 0x727fffff, PT ;  /* 0x727fffff0000780c */ /* 0x000fda0003f04070 */
[----:B01----:R-:W-:Y:S05]  /*0a80*/  @!P0 BRA `(.L_x_10) ;  /* 0x00000000000c8947 */ /* 0x003fea0003800000 */
[----:B------:R-:W-:-:S07]  /*0a90*/  MOV R9, 0xab0 ;  /* 0x00000ab000097802 */ /* 0x000fce0000000f00 */
[----:B------:R-:W-:Y:S05]  /*0aa0*/  CALL.REL.NOINC `($__internal_0_$__cuda_sm20_sqrt_rn_f32_slowpath) ;  /* 0x0000000400047944 */ /* 0x000fea0003c00000 */
[----:B------:R-:W-:Y:S05]  /*0ab0*/  BRA `(.L_x_11) ;  /* 0x0000000000107947 */ /* 0x000fea0003800000 */
.L_x_10:
[----:B------:R-:W-:Y:S01]  /*0ac0*/  FMUL.FTZ R6, R2, R3 ;  /* 0x0000000302067220 */ /* 0x000fe20000410000 */
[----:B------:R-:W-:-:S03]  /*0ad0*/  FMUL.FTZ R0, R3, 0.5 ;  /* 0x3f00000003007820 */ /* 0x000fc60000410000 */
[----:B------:R-:W-:-:S04]  /*0ae0*/  FFMA R3, -R6, R6, R2 ;  /* 0x0000000606037223 */ /* 0x000fc80000000102 */
[----:B------:R-:W-:-:S07]  /*0af0*/  FFMA R6, R3, R0, R6 ;  /* 0x0000000003067223 */ /* 0x000fce0000000006 */
.L_x_11:
[----:B------:R-:W-:Y:S05]  /*0b00*/  BSYNC.RECONVERGENT B0 ;  /* 0x0000000000007941 */ /* 0x000fea0003800200 */
.L_x_9:
[----:B------:R-:W0:Y:S01]  /*0b10*/  MUFU.RCP R7, R6 ;  /* 0x0000000600077308 */ /* 0x000e220000001000 */
[----:B------:R-:W-:Y:S01]  /*0b20*/  FMUL R3, R4, 128 ;  /* 0x4300000004037820 */ /* 0x000fe20000400000 */
[----:B------:R-:W-:Y:S06]  /*0b30*/  BSSY.RECONVERGENT B0, `(.L_x_12) ;  /* 0x000000b000007945 */ /* 0x000fec0003800200 */
[----:B------:R-:W1:Y:S01]  /*0b40*/  FCHK P0, R3, R6 ;  /* 0x0000000603007302 */ /* 0x000e620000000000 */
[----:B0-----:R-:W-:-:S04]  /*0b50*/  FFMA R0, R7, -R6, 1 ;  /* 0x3f80000007007423 */ /* 0x001fc80000000806 */
[----:B------:R-:W-:-:S04]  /*0b60*/  FFMA R0, R7, R0, R7 ;  /* 0x0000000007007223 */ /* 0x000fc80000000007 */
[----:B------:R-:W-:-:S04]  /*0b70*/  FFMA R7, R3, R0, RZ ;  /* 0x0000000003077223 */ /* 0x000fc800000000ff */
[----:B------:R-:W-:-:S04]  /*0b80*/  FFMA R2, R7, -R6, R3 ;  /* 0x8000000607027223 */ /* 0x000fc80000000003 */
[----:B------:R-:W-:Y:S01]  /*0b90*/  FFMA R0, R0, R2, R7 ;  /* 0x0000000200007223 */ /* 0x000fe20000000007 */
[----:B-1----:R-:W-:Y:S06]  /*0ba0*/  @!P0 BRA `(.L_x_13) ;  /* 0x00000000000c8947 */ /* 0x002fec0003800000 */
[----:B------:R-:W-:Y:S02]  /*0bb0*/  MOV R0, R6 ;  /* 0x0000000600007202 */ /* 0x000fe40000000f00 */
[----:B------:R-:W-:-:S07]  /*0bc0*/  MOV R32, 0xbe0 ;  /* 0x00000be000207802 */ /* 0x000fce0000000f00 */
[----:B------:R-:W-:Y:S05]  /*0bd0*/  CALL.REL.NOINC `($__internal_1_$__cuda_sm3x_div_rn_noftz_f32_slowpath) ;  /* 0x0000000400147944 */ /* 0x000fea0003c00000 */
.L_x_13:
[----:B------:R-:W-:Y:S05]  /*0be0*/  BSYNC.RECONVERGENT B0 ;  /* 0x0000000000007941 */ /* 0x000fea0003800200 */
.L_x_12:
[----:B------:R-:W0:Y:S01]  /*0bf0*/  MUFU.RCP R3, R6 ;  /* 0x0000000600037308 */ /* 0x000e220000001000 */
[----:B------:R-:W-:Y:S01]  /*0c00*/  FMUL R5, R5, 128 ;  /* 0x4300000005057820 */ /* 0x000fe20000400000 */
[----:B------:R-:W-:Y:S01]  /*0c10*/  FADD R4, -R0, 128 ;  /* 0x4300000000047421 */ /* 0x000fe20000000100 */
[----:B------:R-:W-:Y:S05]  /*0c20*/  BSSY.RECONVERGENT B0, `(.L_x_14) ;  /* 0x000000d000007945 */ /* 0x000fea0003800200 */
[----:B------:R-:W1:Y:S08]  /*0c30*/  FCHK P0, R5, R6 ;  /* 0x0000000605007302 */ /* 0x000e700000000000 */
[----:B------:R-:W2:Y:S01]  /*0c40*/  F2I.U32.TRUNC.NTZ R4, R4 ;  /* 0x0000000400047305 */ /* 0x000ea2000020f000 */
[----:B0-----:R-:W-:-:S04]  /*0c50*/  FFMA R0, R3, -R6, 1 ;  /* 0x3f80000003007423 */ /* 0x001fc80000000806 */
[----:B------:R-:W-:-:S04]  /*0c60*/  FFMA R0, R3, R0, R3 ;  /* 0x0000000003007223 */ /* 0x000fc80000000003 */
[----:B------:R-:W-:-:S04]  /*0c70*/  FFMA R3, R0, R5, RZ ;  /* 0x0000000500037223 */ /* 0x000fc800000000ff */
[----:B------:R-:W-:-:S04]  /*0c80*/  FFMA R2, R3, -R6, R5 ;  /* 0x8000000603027223 */ /* 0x000fc80000000005 */
[----:B------:R-:W-:Y:S01]  /*0c90*/  FFMA R0, R0, R2, R3 ;  /* 0x0000000200007223 */ /* 0x000fe20000000003 */
[----:B-12---:R-:W-:Y:S06]  /*0ca0*/  @!P0 BRA `(.L_x_15) ;  /* 0x0000000000108947 */ /* 0x006fec0003800000 */
[----:B------:R-:W-:Y:S02]  /*0cb0*/  MOV R3, R5 ;  /* 0x0000000500037202 */ /* 0x000fe40000000f00 */
[----:B------:R-:W-:Y:S02]  /*0cc0*/  MOV R0, R6 ;  /* 0x0000000600007202 */ /* 0x000fe40000000f00 */
[----:B------:R-:W-:-:S07]  /*0cd0*/  MOV R32, 0xcf0 ;  /* 0x00000cf000207802 */ /* 0x000fce0000000f00 */
[----:B------:R-:W-:Y:S05]  /*0ce0*/  CALL.REL.NOINC `($__internal_1_$__cuda_sm3x_div_rn_noftz_f32_slowpath) ;  /* 0x0000000000d07944 */ /* 0x000fea0003c00000 */
.L_x_15:
[----:B------:R-:W-:Y:S05]  /*0cf0*/  BSYNC.RECONVERGENT B0 ;  /* 0x0000000000007941 */ /* 0x000fea0003800200 */
.L_x_14:
[----:B------:R-:W0:Y:S01]  /*0d00*/  MUFU.RCP R3, R6 ;  /* 0x0000000600037308 */ /* 0x000e220000001000 */
[----:B------:R-:W-:Y:S01]  /*0d10*/  UMOV UR4, 0x437f0000 ;  /* 0x437f000000047882 */ /* 0x000fe20000000000 */
[----:B------:R-:W-:Y:S01]  /*0d20*/  FADD R5, -R0, 128 ;  /* 0x4300000000057421 */ /* 0x000fe20000000100 */
[----:B------:R-:W-:Y:S01]  /*0d30*/  MOV R7, UR4 ;  /* 0x0000000400077c02 */ /* 0x000fe20008000f00 */
[----:B------:R-:W-:Y:S04]  /*0d40*/  BSSY.RECONVERGENT B0, `(.L_x_16) ;  /* 0x000000d000007945 */ /* 0x000fe80003800200 */
[----:B------:R-:W1:Y:S08]  /*0d50*/  FCHK P0, R7, R6 ;  /* 0x0000000607007302 */ /* 0x000e700000000000 */
[----:B------:R-:W2:Y:S01]  /*0d60*/  F2I.U32.TRUNC.NTZ R5, R5 ;  /* 0x0000000500057305 */ /* 0x000ea2000020f000 */
[----:B0-----:R-:W-:-:S04]  /*0d70*/  FFMA R0, R3, -R6, 1 ;  /* 0x3f80000003007423 */ /* 0x001fc80000000806 */
[----:B------:R-:W-:-:S04]  /*0d80*/  FFMA R0, R3, R0, R3 ;  /* 0x0000000003007223 */ /* 0x000fc80000000003 */
[----:B------:R-:W-:-:S04]  /*0d90*/  FFMA R3, R0, 255, RZ ;  /* 0x437f000000037823 */ /* 0x000fc800000000ff */
[----:B------:R-:W-:-:S04]  /*0da0*/  FFMA R2, R3, -R6, 255 ;  /* 0x437f000003027423 */ /* 0x000fc80000000806 */
[----:B------:R-:W-:Y:S01]  /*0db0*/  FFMA R0, R0, R2, R3 ;  /* 0x0000000200007223 */ /* 0x000fe20000000003 */
[----:B-12---:R-:W-:Y:S06]  /*0dc0*/  @!P0 BRA `(.L_x_17) ;  /* 0x0000000000108947 */ /* 0x006fec0003800000 */
[----:B------:R-:W-:Y:S01]  /*0dd0*/  HFMA2 R3, -RZ, RZ, 3.748046875, 0 ;  /* 0x437f0000ff037431 */ /* 0x000fe200000001ff */
[----:B------:R-:W-:Y:S02]  /*0de0*/  MOV R0, R6 ;  /* 0x0000000600007202 */ /* 0x000fe40000000f00 */
[----:B------:R-:W-:-:S07]  /*0df0*/  MOV R32, 0xe10 ;  /* 0x00000e1000207802 */ /* 0x000fce0000000f00 */
[----:B------:R-:W-:Y:S05]  /*0e00*/  CALL.REL.NOINC `($__internal_1_$__cuda_sm3x_div_rn_noftz_f32_slowpath) ;  /* 0x0000000000887944 */ /* 0x000fea0003c00000 */
.L_x_17:
[----:B------:R-:W-:Y:S05]  /*0e10*/  BSYNC.RECONVERGENT B0 ;  /* 0x0000000000007941 */ /* 0x000fea0003800200 */
.L_x_16:
[----:B------:R-:W0:Y:S01]  /*0e20*/  LDCU.64 UR4, c[0x0][0x388] ;  /* 0x00007100ff0477ac */ /* 0x000e220008000a00 */
[----:B------:R-:W1:Y:S01]  /*0e30*/  F2I.U32.TRUNC.NTZ R3, R0 ;  /* 0x0000000000037305 */ /* 0x000e62000020f000 */
[----:B------:R-:W-:Y:S02]  /*0e40*/  MOV R15, 0xff ;  /* 0x000000ff000f7802 */ /* 0x000fe40000000f00 */
[----:B0-----:R-:W-:-:S04]  /*0e50*/  LEA R30, P0, R30, UR4, 0x2 ;  /* 0x000000041e1e7c11 */ /* 0x001fc8000f8010ff */
[----:B------:R-:W-:-:S05]  /*0e60*/  IADD3.X R31, PT, PT, RZ, UR5, RZ, P0, !PT ;  /* 0x00000005ff1f7c10 */ /* 0x000fca00087fe4ff */
[----:B------:R-:W-:Y:S04]  /*0e70*/  STG.E.U8 desc[UR6][R30.64], R4 ;  /* 0x000000041e007986 */ /* 0x000fe8000c101106 */
[----:B------:R-:W-:Y:S04]  /*0e80*/  STG.E.U8 desc[UR6][R30.64+0x1], R5 ;  /* 0x000001051e007986 */ /* 0x000fe8000c101106 */
[----:B-1----:R-:W-:Y:S04]  /*0e90*/  STG.E.U8 desc[UR6][R30.64+0x2], R3 ;  /* 0x000002031e007986 */ /* 0x002fe8000c101106 */
[----:B------:R-:W-:Y:S01]  /*0ea0*/  STG.E.U8 desc[UR6][R30.64+0x3], R15 ;  /* 0x0000030f1e007986 */ /* 0x000fe2000c101106 */
[----:B------:R-:W-:Y:S05]  /*0eb0*/  EXIT ;  /* 0x000000000000794d */ /* 0x000fea0003800000 */
        .weak           $__internal_0_$__cuda_sm20_sqrt_rn_f32_slowpath
        .type           $__internal_0_$__cuda_sm20_sqrt_rn_f32_slowpath,@function
        .size           $__internal_0_$__cuda_sm20_sqrt_rn_f32_slowpath,($__internal_1_$__cuda_sm3x_div_rn_noftz_f32_slowpath - $__internal_0_$__cuda_sm20_sqrt_rn_f32_slowpath)
$__internal_0_$__cuda_sm20_sqrt_rn_f32_slowpath:
[----:B------:R-:W-:-:S13]  /*0ec0*/  LOP3.LUT P0, RZ, R2, 0x7fffffff, RZ, 0xc0, !PT ;  /* 0x7fffffff02ff7812 */ /* 0x000fda000780c0ff */
[----:B------:R-:W-:Y:S05]  /*0ed0*/  @!P0 BRA `(.L_x_18) ;  /* 0x0000000000448947 */ /* 0x000fea0003800000 */
[----:B------:R-:W-:Y:S02]  /*0ee0*/  FSETP.GEU.FTZ.AND P0, PT, R2, RZ, PT ;  /* 0x000000ff0200720b */ /* 0x000fe40003f1e000 */
[----:B------:R-:W-:-:S11]  /*0ef0*/  MOV R0, R2 ;  /* 0x0000000200007202 */ /* 0x000fd60000000f00 */
[----:B------:R-:W-:Y:S01]  /*0f00*/  @!P0 MOV R2, 0x7fffffff ;  /* 0x7fffffff00028802 */ /* 0x000fe20000000f00 */
[----:B------:R-:W-:Y:S06]  /*0f10*/  @!P0 BRA `(.L_x_18) ;  /* 0x0000000000348947 */ /* 0x000fec0003800000 */
[----:B------:R-:W-:-:S13]  /*0f20*/  FSETP.GTU.FTZ.AND P0, PT, |R0|, +INF , PT ;  /* 0x7f8000000000780b */ /* 0x000fda0003f1c200 */
[----:B------:R-:W-:Y:S01]  /*0f30*/  @P0 FADD.FTZ R2, R0, 1 ;  /* 0x3f80000000020421 */ /* 0x000fe20000010000 */
[----:B------:R-:W-:Y:S06]  /*0f40*/  @P0 BRA `(.L_x_18) ;  /* 0x0000000000280947 */ /* 0x000fec0003800000 */
[----:B------:R-:W-:-:S13]  /*0f50*/  FSETP.NEU.FTZ.AND P0, PT, |R0|, +INF , PT ;  /* 0x7f8000000000780b */ /* 0x000fda0003f1d200 */
[----:B------:R-:W-:-:S04]  /*0f60*/  @P0 FFMA R3, R0, 1.84467440737095516160e+19, RZ ;  /* 0x5f80000000030823 */ /* 0x000fc800000000ff */
[----:B------:R-:W0:Y:S02]  /*0f70*/  @P0 MUFU.RSQ R2, R3 ;  /* 0x0000000300020308 */ /* 0x000e240000001400 */
[----:B0-----:R-:W-:Y:S01]  /*0f80*/  @P0 FMUL.FTZ R6, R3, R2 ;  /* 0x0000000203060220 */ /* 0x001fe20000410000 */
[----:B------:R-:W-:Y:S01]  /*0f90*/  @P0 FMUL.FTZ R8, R2, 0.5 ;  /* 0x3f00000002080820 */ /* 0x000fe20000410000 */
[----:B------:R-:W-:Y:S02]  /*0fa0*/  @!P0 MOV R2, R0 ;  /* 0x0000000000028202 */ /* 0x000fe40000000f00 */
[----:B------:R-:W-:-:S04]  /*0fb0*/  @P0 FADD.FTZ R7, -R6, -RZ ;  /* 0x800000ff06070221 */ /* 0x000fc80000010100 */
[----:B------:R-:W-:-:S04]  /*0fc0*/  @P0 FFMA R7, R6, R7, R3 ;  /* 0x0000000706070223 */ /* 0x000fc80000000003 */
[----:B------:R-:W-:-:S04]  /*0fd0*/  @P0 FFMA R7, R7, R8, R6 ;  /* 0x0000000807070223 */ /* 0x000fc80000000006 */
[----:B------:R-:W-:-:S07]  /*0fe0*/  @P0 FMUL.FTZ R2, R7, 2.3283064365386962891e-10 ;  /* 0x2f80000007020820 */ /* 0x000fce0000410000 */
.L_x_18:
[----:B------:R-:W-:Y:S01]  /*0ff0*/  HFMA2 R3, -RZ, RZ, 0, 0 ;  /* 0x00000000ff037431 */ /* 0x000fe200000001ff */
[----:B------:R-:W-:Y:S02]  /*1000*/  MOV R6, R2 ;  /* 0x0000000200067202 */ /* 0x000fe40000000f00 */
[----:B------:R-:W-:-:S04]  /*1010*/  MOV R2, R9 ;  /* 0x0000000900027202 */ /* 0x000fc80000000f00 */
[----:B------:R-:W-:Y:S05]  /*1020*/  RET.REL.NODEC R2 `(_Z5SobelPKtPhjj) ;  /* 0xffffffec02f47950 */ /* 0x000fea0003c3ffff */
        .weak           $__internal_1_$__cuda_sm3x_div_rn_noftz_f32_slowpath
        .type           $__internal_1_$__cuda_sm3x_div_rn_noftz_f32_slowpath,@function
        .size           $__internal_1_$__cuda_sm3x_div_rn_noftz_f32_slowpath,(.L_x_32 - $__internal_1_$__cuda_sm3x_div_rn_noftz_f32_slowpath)
$__internal_1_$__cuda_sm3x_div_rn_noftz_f32_slowpath:
[----:B------:R-:W-:Y:S01]  /*1030*/  SHF.R.U32.HI R2, RZ, 0x17, R0 ;  /* 0x00000017ff027819 */ /* 0x000fe20000011600 */
[----:B------:R-:W-:Y:S01]  /*1040*/  BSSY.RECONVERGENT B2, `(.L_x_19) ;  /* 0x0000062000027945 */ /* 0x000fe20003800200 */
[----:B------:R-:W-:Y:S02]  /*1050*/  SHF.R.U32.HI R34, RZ, 0x17, R3 ;  /* 0x00000017ff227819 */ /* 0x000fe40000011603 */
[----:B------:R-:W-:Y:S02]  /*1060*/  LOP3.LUT R2, R2, 0xff, RZ, 0xc0, !PT ;  /* 0x000000ff02027812 */ /* 0x000fe400078ec0ff */
[----:B------:R-:W-:Y:S02]  /*1070*/  LOP3.LUT R34, R34, 0xff, RZ, 0xc0, !PT ;  /* 0x000000ff22227812 */ /* 0x000fe400078ec0ff */
[----:B------:R-:W-:Y:S02]  /*1080*/  IADD3 R33, PT, PT, R2, -0x1, RZ ;  /* 0xffffffff02217810 */ /* 0x000fe40007ffe0ff */
[----:B------:R-:W-:-:S02]  /*1090*/  IADD3 R35, PT, PT, R34, -0x1, RZ ;  /* 0xffffffff22237810 */ /* 0x000fc40007ffe0ff */
[----:B------:R-:W-:-:S04]  /*10a0*/  ISETP.GT.U32.AND P0, PT, R33, 0xfd, PT ;  /* 0x000000fd2100780c */ /* 0x000fc80003f04070 */
[----:B------:R-:W-:-:S13]  /*10b0*/  ISETP.GT.U32.OR P0, PT, R35, 0xfd, P0 ;  /* 0x000000fd2300780c */ /* 0x000fda0000704470 */
[----:B------:R-:W-:Y:S01]  /*10c0*/  @!P0 MOV R31, RZ ;  /* 0x000000ff001f8202 */ /* 0x000fe20000000f00 */
[----:B------:R-:W-:Y:S06]  /*10d0*/  @!P0 BRA `(.L_x_20) ;  /* 0x00000000005c8947 */ /* 0x000fec0003800000 */
[----:B------:R-:W-:Y:S02]  /*10e0*/  FSETP.GTU.FTZ.AND P0, PT, |R3|, +INF , PT ;  /* 0x7f8000000300780b */ /* 0x000fe40003f1c200 */
[----:B------:R-:W-:-:S04]  /*10f0*/  FSETP.GTU.FTZ.AND P1, PT, |R0|, +INF , PT ;  /* 0x7f8000000000780b */ /* 0x000fc80003f3c200 */
[----:B------:R-:W-:-:S13]  /*1100*/  PLOP3.LUT P0, PT, P0, P1, PT, 0xf8, 0x8f ;  /* 0x00000000008f781c */ /* 0x000fda0000703f70 */
[----:B------:R-:W-:Y:S05]  /*1110*/  @P0 BRA `(.L_x_21) ;  /* 0x00000004004c0947 */ /* 0x000fea0003800000 */
[----:B------:R-:W-:-:S13]  /*1120*/  LOP3.LUT P0, RZ, R0, 0x7fffffff, R3, 0xc8, !PT ;  /* 0x7fffffff00ff7812 */ /* 0x000fda000780c803 */
[----:B------:R-:W-:Y:S05]  /*1130*/  @!P0 BRA `(.L_x_22) ;  /* 0x00000004003c8947 */ /* 0x000fea0003800000 */
[C---:B------:R-:W-:Y:S02]  /*1140*/  FSETP.NEU.FTZ.AND P2, PT, |R3|.reuse, +INF , PT ;  /* 0x7f8000000300780b */ /* 0x040fe40003f5d200 */
[----:B------:R-:W-:Y:S02]  /*1150*/  FSETP.NEU.FTZ.AND P1, PT, |R0|, +INF , PT ;  /* 0x7f8000000000780b */ /* 0x000fe40003f3d200 */
[----:B------:R-:W-:-:S11]  /*1160*/  FSETP.NEU.FTZ.AND P0, PT, |R3|, +INF , PT ;  /* 0x7f8000000300780b */ /* 0x000fd60003f1d200 */
[----:B------:R-:W-:Y:S05]  /*1170*/  @!P1 BRA !P2, `(.L_x_22) ;  /* 0x00000004002c9947 */ /* 0x000fea0005000000 */
[----:B------:R-:W-:-:S04]  /*1180*/  LOP3.LUT P2, RZ, R3, 0x7fffffff, RZ, 0xc0, !PT ;  /* 0x7fffffff03ff7812 */ /* 0x000fc8000784c0ff */
[----:B------:R-:W-:-:S13]  /*1190*/  PLOP3.LUT P1, PT, P1, P2, PT, 0x2f, 0xf2 ;  /* 0x0000000000f2781c */ /* 0x000fda0000f24577 */
[----:B------:R-:W-:Y:S05]  /*11a0*/  @P1 BRA `(.L_x_23) ;  /* 0x0000000400181947 */ /* 0x000fea0003800000 */
[----:B------:R-:W-:-:S04]  /*11b0*/  LOP3.LUT P1, RZ, R0, 0x7fffffff, RZ, 0xc0, !PT ;  /* 0x7fffffff00ff7812 */ /* 0x000fc8000782c0ff */
[----:B------:R-:W-:-:S13]  /*11c0*/  PLOP3.LUT P0, PT, P0, P1, PT, 0x2f, 0xf2 ;  /* 0x0000000000f2781c */ /* 0x000fda0000702577 */
[----:B------:R-:W-:Y:S05]  /*11d0*/  @P0 BRA `(.L_x_24) ;  /* 0x0000000400000947 */ /* 0x000fea0003800000 */
[----:B------:R-:W-:Y:S02]  /*11e0*/  ISETP.GE.AND P0, PT, R35, RZ, PT ;  /* 0x000000ff2300720c */ /* 0x000fe40003f06270 */
[----:B------:R-:W-:-:S11]  /*11f0*/  ISETP.GE.AND P1, PT, R33, RZ, PT ;  /* 0x000000ff2100720c */ /* 0x000fd60003f26270 */
[----:B------:R-:W-:Y:S01]  /*1200*/  @P0 MOV R31, RZ ;  /* 0x000000ff001f0202 */ /* 0x000fe20000000f00 */
[----:B------:R-:W-:Y:S01]  /*1210*/  @!P0 FFMA R3, R3, 1.84467440737095516160e+19, RZ ;  /* 0x5f80000003038823 */ /* 0x000fe200000000ff */
[----:B------:R-:W-:Y:S01]  /*1220*/  @!P0 MOV R31, 0xffffffc0 ;  /* 0xffffffc0001f8802 */ /* 0x000fe20000000f00 */
[----:B------:R-:W-:-:S03]  /*1230*/  @!P1 FFMA R0, R0, 1.84467440737095516160e+19, RZ ;  /* 0x5f80000000009823 */ /* 0x000fc600000000ff */
[----:B------:R-:W-:-:S07]  /*1240*/  @!P1 IADD3 R31, PT, PT, R31, 0x40, RZ ;  /* 0x000000401f1f9810 */ /* 0x000fce0007ffe0ff */
.L_x_20:
[----:B------:R-:W-:Y:S01]  /*1250*/  LEA R37, R2, 0xc0800000, 0x17 ;  /* 0xc080000002257811 */ /* 0x000fe200078eb8ff */
[----:B------:R-:W-:Y:S01]  /*1260*/  BSSY.RECONVERGENT B3, `(.L_x_25) ;  /* 0x0000036000037945 */ /* 0x000fe20003800200 */
[----:B------:R-:W-:Y:S02]  /*1270*/  IADD3 R34, PT, PT, R34, -0x7f, RZ ;  /* 0xffffff8122227810 */ /* 0x000fe40007ffe0ff */
[----:B------:R-:W-:Y:S02]  /*1280*/  IADD3 R37, PT, PT, -R37, R0, RZ ;  /* 0x0000000025257210 */ /* 0x000fe40007ffe1ff */
[----:B------:R-:W-:Y:S02]  /*1290*/  IADD3 R2, PT, PT, R34, 0x7f, -R2 ;  /* 0x0000007f22027810 */ /* 0x000fe40007ffe802 */
[----:B------:R-:W0:Y:S01]  /*12a0*/  MUFU.RCP R0, R37 ;  /* 0x0000002500007308 */ /* 0x000e220000001000 */
[----:B------:R-:W-:Y:S01]  /*12b0*/  FADD.FTZ R33, -R37, -RZ ;  /* 0x800000ff25217221 */ /* 0x000fe20000010100 */
[----:B------:R-:W-:-:S03]  /*12c0*/  IADD3 R31, PT, PT, R2, R31, RZ ;  /* 0x0000001f021f7210 */ /* 0x000fc60007ffe0ff */
[----:B0-----:R-:W-:-:S04]  /*12d0*/  FFMA R35, R0, R33, 1 ;  /* 0x3f80000000237423 */ /* 0x001fc80000000021 */
[----:B------:R-:W-:Y:S01]  /*12e0*/  FFMA R35, R0, R35, R0 ;  /* 0x0000002300237223 */ /* 0x000fe20000000000 */
[----:B------:R-:W-:-:S04]  /*12f0*/  IMAD R0, R34, -0x800000, R3 ;  /* 0xff80000022007824 */ /* 0x000fc800078e0203 */
[----:B------:R-:W-:-:S04]  /*1300*/  FFMA R36, R0, R35, RZ ;  /* 0x0000002300247223 */ /* 0x000fc800000000ff */
[----:B------:R-:W-:-:S04]  /*1310*/  FFMA R3, R33, R36, R0 ;  /* 0x0000002421037223 */ /* 0x000fc80000000000 */
[----:B------:R-:W-:-:S04]  /*1320*/  FFMA R36, R35, R3, R36 ;  /* 0x0000000323247223 */ /* 0x000fc80000000024 */
[----:B------:R-:W-:-:S04]  /*1330*/  FFMA R33, R33, R36, R0 ;  /* 0x0000002421217223 */ /* 0x000fc80000000000 */
[----:B------:R-:W-:-:S05]  /*1340*/  FFMA R0, R35, R33, R36 ;  /* 0x0000002123007223 */ /* 0x000fca0000000024 */
[----:B------:R-:W-:-:S04]  /*1350*/  SHF.R.U32.HI R2, RZ, 0x17, R0 ;  /* 0x00000017ff027819 */ /* 0x000fc80000011600 */
[----:B------:R-:W-:-:S04]  /*1360*/  LOP3.LUT R2, R2, 0xff, RZ, 0xc0, !PT ;  /* 0x000000ff02027812 */ /* 0x000fc800078ec0ff */
[----:B------:R-:W-:-:S04]  /*1370*/  IADD3 R2, PT, PT, R2, R31, RZ ;  /* 0x0000001f02027210 */ /* 0x000fc80007ffe0ff */
[----:B------:R-:W-:-:S04]  /*1380*/  IADD3 R3, PT, PT, R2, -0x1, RZ ;  /* 0xffffffff02037810 */ /* 0x000fc80007ffe0ff */
[----:B------:R-:W-:-:S13]  /*1390*/  ISETP.GE.U32.AND P0, PT, R3, 0xfe, PT ;  /* 0x000000fe0300780c */ /* 0x000fda0003f06070 */
[----:B------:R-:W-:Y:S05]  /*13a0*/  @!P0 BRA `(.L_x_26) ;  /* 0x0000000000808947 */ /* 0x000fea0003800000 */
[----:B------:R-:W-:-:S13]  /*13b0*/  ISETP.GT.AND P0, PT, R2, 0xfe, PT ;  /* 0x000000fe0200780c */ /* 0x000fda0003f04270 */
[----:B------:R-:W-:Y:S05]  /*13c0*/  @P0 BRA `(.L_x_27) ;  /* 0x00000000006c0947 */ /* 0x000fea0003800000 */
[----:B------:R-:W-:-:S13]  /*13d0*/  ISETP.GE.AND P0, PT, R2, 0x1, PT ;  /* 0x000000010200780c */ /* 0x000fda0003f06270 */
[----:B------:R-:W-:Y:S05]  /*13e0*/  @P0 BRA `(.L_x_28) ;  /* 0x0000000000740947 */ /* 0x000fea0003800000 */
[----:B------:R-:W-:Y:S02]  /*13f0*/  ISETP.GE.AND P0, PT, R2, -0x18, PT ;  /* 0xffffffe80200780c */ /* 0x000fe40003f06270 */
[----:B------:R-:W-:-:S11]  /*1400*/  LOP3.LUT R0, R0, 0x80000000, RZ, 0xc0, !PT ;  /* 0x8000000000007812 */ /* 0x000fd600078ec0ff */
[----:B------:R-:W-:Y:S05]  /*1410*/  @!P0 BRA `(.L_x_28) ;  /* 0x0000000000688947 */ /* 0x000fea0003800000 */
[CCC-:B------:R-:W-:Y:S01]  /*1420*/  FFMA.RZ R31, R35.reuse, R33.reuse, R36.reuse ;  /* 0x00000021231f7223 */ /* 0x1c0fe2000000c024 */
[C---:B------:R-:W-:Y:S01]  /*1430*/  IADD3 R34, PT, PT, R2.reuse, 0x20, RZ ;  /* 0x0000002002227810 */ /* 0x040fe20007ffe0ff */
[CCC-:B------:R-:W-:Y:S01]  /*1440*/  FFMA.RP R3, R35.reuse, R33.reuse, R36.reuse ;  /* 0x0000002123037223 */ /* 0x1c0fe20000008024 */
[----:B------:R-:W-:Y:S01]  /*1450*/  FFMA.RM R36, R35, R33, R36 ;  /* 0x0000002123247223 */ /* 0x000fe20000004024 */
[C---:B------:R-:W-:Y:S02]  /*1460*/  ISETP.NE.AND P2, PT, R2.reuse, RZ, PT ;  /* 0x000000ff0200720c */ /* 0x040fe40003f45270 */
[----:B------:R-:W-:Y:S02]  /*1470*/  LOP3.LUT R31, R31, 0x7fffff, RZ, 0xc0, !PT ;  /* 0x007fffff1f1f7812 */ /* 0x000fe400078ec0ff */
[----:B------:R-:W-:Y:S02]  /*1480*/  ISETP.NE.AND P1, PT, R2, RZ, PT ;  /* 0x000000ff0200720c */ /* 0x000fe40003f25270 */
[----:B------:R-:W-:-:S02]  /*1490*/  LOP3.LUT R31, R31, 0x800000, RZ, 0xfc, !PT ;  /* 0x008000001f1f7812 */ /* 0x000fc400078efcff */
[----:B------:R-:W-:Y:S02]  /*14a0*/  IADD3 R2, PT, PT, -R2, RZ, RZ ;  /* 0x000000ff02027210 */ /* 0x000fe40007ffe1ff */
[----:B------:R-:W-:Y:S02]  /*14b0*/  SHF.L.U32 R34, R31, R34, RZ ;  /* 0x000000221f227219 */ /* 0x000fe400000006ff */
[----:B------:R-:W-:Y:S02]  /*14c0*/  FSETP.NEU.FTZ.AND P0, PT, R3, R36, PT ;  /* 0x000000240300720b */ /* 0x000fe40003f1d000 */
[----:B------:R-:W-:Y:S02]  /*14d0*/  SEL R2, R2, RZ, P2 ;  /* 0x000000ff02027207 */ /* 0x000fe40001000000 */
[----:B------:R-:W-:Y:S02]  /*14e0*/  ISETP.NE.AND P1, PT, R34, RZ, P1 ;  /* 0x000000ff2200720c */ /* 0x000fe40000f25270 */
[----:B------:R-:W-:-:S02]  /*14f0*/  SHF.R.U32.HI R31, RZ, R2, R31 ;  /* 0x00000002ff1f7219 */ /* 0x000fc4000001161f */
[----:B------:R-:W-:Y:S02]  /*1500*/  PLOP3.LUT P0, PT, P0, P1, PT, 0xf8, 0x8f ;  /* 0x00000000008f781c */ /* 0x000fe40000703f70 */
[----:B------:R-:W-:Y:S02]  /*1510*/  SHF.R.U32.HI R3, RZ, 0x1, R31 ;  /* 0x00000001ff037819 */ /* 0x000fe4000001161f */
[----:B------:R-:W-:-:S04]  /*1520*/  SEL R2, RZ, 0x1, !P0 ;  /* 0x00000001ff027807 */ /* 0x000fc80004000000 */
[----:B------:R-:W-:-:S04]  /*1530*/  LOP3.LUT R2, R2, 0x1, R3, 0xf8, !PT ;  /* 0x0000000102027812 */ /* 0x000fc800078ef803 */
[----:B------:R-:W-:-:S04]  /*1540*/  LOP3.LUT R2, R2, R31, RZ, 0xc0, !PT ;  /* 0x0000001f02027212 */ /* 0x000fc800078ec0ff */
[----:B------:R-:W-:-:S04]  /*1550*/  IADD3 R3, PT, PT, R3, R2, RZ ;  /* 0x0000000203037210 */ /* 0x000fc80007ffe0ff */
[----:B------:R-:W-:Y:S01]  /*1560*/  LOP3.LUT R0, R3, R0, RZ, 0xfc, !PT ;  /* 0x0000000003007212 */ /* 0x000fe200078efcff */
[----:B------:R-:W-:Y:S06]  /*1570*/  BRA `(.L_x_28) ;  /* 0x0000000000107947 */ /* 0x000fec0003800000 */
.L_x_27:
[----:B------:R-:W-:-:S04]  /*1580*/  LOP3.LUT R0, R0, 0x80000000, RZ, 0xc0, !PT ;  /* 0x8000000000007812 */ /* 0x000fc800078ec0ff */
[----:B------:R-:W-:Y:S01]  /*1590*/  LOP3.LUT R0, R0, 0x7f800000, RZ, 0xfc, !PT ;  /* 0x7f80000000007812 */ /* 0x000fe200078efcff */
[----:B------:R-:W-:Y:S06]  /*15a0*/  BRA `(.L_x_28) ;  /* 0x0000000000047947 */ /* 0x000fec0003800000 */
.L_x_26:
[----:B------:R-:W-:-:S07]  /*15b0*/  LEA R0, R31, R0, 0x17 ;  /* 0x000000001f007211 */ /* 0x000fce00078eb8ff */
.L_x_28:
[----:B------:R-:W-:Y:S05]  /*15c0*/  BSYNC.RECONVERGENT B3 ;  /* 0x0000000000037941 */ /* 0x000fea0003800200 */
.L_x_25:
[----:B------:R-:W-:Y:S05]  /*15d0*/  BRA `(.L_x_29) ;  /* 0x0000000000207947 */ /* 0x000fea0003800000 */
.L_x_24:
[----:B------:R-:W-:-:S04]  /*15e0*/  LOP3.LUT R0, R0, 0x80000000, R3, 0x48, !PT ;  /* 0x8000000000007812 */ /* 0x000fc800078e4803 */
[----:B------:R-:W-:Y:S01]  /*15f0*/  LOP3.LUT R0, R0, 0x7f800000, RZ, 0xfc, !PT ;  /* 0x7f80000000007812 */ /* 0x000fe200078efcff */
[----:B------:R-:W-:Y:S06]  /*1600*/  BRA `(.L_x_29) ;  /* 0x0000000000147947 */ /* 0x000fec0003800000 */
.L_x_23:
[----:B------:R-:W-:Y:S01]  /*1610*/  LOP3.LUT R0, R0, 0x80000000, R3, 0x48, !PT ;  /* 0x8000000000007812 */ /* 0x000fe200078e4803 */
[----:B------:R-:W-:Y:S06]  /*1620*/  BRA `(.L_x_29) ;  /* 0x00000000000c7947 */ /* 0x000fec0003800000 */
.L_x_22:
[----:B------:R-:W0:Y:S01]  /*1630*/  MUFU.RSQ R0, -QNAN ;  /* 0xffc0000000007908 */ /* 0x000e220000001400 */
[----:B------:R-:W-:Y:S05]  /*1640*/  BRA `(.L_x_29) ;  /* 0x0000000000047947 */ /* 0x000fea0003800000 */
.L_x_21:
[----:B------:R-:W-:-:S07]  /*1650*/  FADD.FTZ R0, R3, R0 ;  /* 0x0000000003007221 */ /* 0x000fce0000010000 */
.L_x_29:
[----:B------:R-:W-:Y:S05]  /*1660*/  BSYNC.RECONVERGENT B2 ;  /* 0x0000000000027941 */ /* 0x000fea0003800200 */
.L_x_19:
[----:B------:R-:W-:-:S04]  /*1670*/  HFMA2 R33, -RZ, RZ, 0, 0 ;  /* 0x00000000ff217431 */ /* 0x000fc800000001ff */
[----:B0-----:R-:W-:Y:S05]  /*1680*/  RET.REL.NODEC R32 `(_Z5SobelPKtPhjj) ;  /* 0xffffffe8205c7950 */ /* 0x001fea0003c3ffff */
.L_x_30:
[----:B------:R-:W-:-:S00]  /*1690*/  BRA `(.L_x_30) ;  /* 0xfffffffc00fc7947 */ /* 0x000fc0000383ffff */
[----:B------:R-:W-:-:S00]  /*16a0*/  NOP ;  /* 0x0000000000007918 */ /* 0x000fc00000000000 */
        /* <DEDUP_REMOVED lines=13> */
.L_x_32:


//--------------------- .nv.shared._Z5SobelPKtPhjj --------------------------
	.section	.nv.shared._Z5SobelPKtPhjj,"aw",@nobits
	.sectionflags	@""
	.align	16
	.zero		1024


//--------------------- .nv.shared.reserved.0     --------------------------
	.section	.nv.shared.reserved.0,"aw",@nobits
	.weak		__nv_reservedSMEM_offset_0_alias
	.size		__nv_reservedSMEM_offset_0_alias, 0, 64
	.other		__nv_reservedSMEM_offset_0_alias,@"STO_CUDA_RESERVED_SHARED STV_DEFAULT"
__nv_reservedSMEM_offset_0_alias:
	.zero		0
	.zero		64


//--------------------- .nv.constant0._Z5SobelPKtPhjj --------------------------
	.section	.nv.constant0._Z5SobelPKtPhjj,"a",@progbits
	.sectionflags	@""
	.align	4
.nv.constant0._Z5SobelPKtPhjj:
	.zero		920


//--------------------- SYMBOLS --------------------------

	.type		.nv.reservedSmem.offset0,@object
	.size		.nv.reservedSmem.offset0,0x4
	.type		.nv.reservedSmem.cap,@object
	.size		.nv.reservedSmem.cap,0x4
